//
// Generated by NVIDIA NVVM Compiler
//
// Compiler Build ID: CL-36424714
// Cuda compilation tools, release 13.0, V13.0.88
// Based on NVVM 20.0.0
//

.version 9.0
.target sm_100
.address_size 64

	// .globl	_Z18tensor_prod_kernelPfS_
.global .align 4 .b8 self[256];
.global .align 4 .b8 log_self[256];
.global .align 4 .b8 row_sum[32];
.global .align 4 .b8 total[4];
.global .align 4 .b8 result[4];

.visible .entry _Z18tensor_prod_kernelPfS_(
	.param .u64 .ptr .align 1 _Z18tensor_prod_kernelPfS__param_0,
	.param .u64 .ptr .align 1 _Z18tensor_prod_kernelPfS__param_1
)
{
	.reg .pred 	%p<10>;
	.reg .b32 	%r<11>;
	.reg .b32 	%f<23>;
	.reg .b64 	%rd<27>;

	ld.param.u64 	%rd1, [_Z18tensor_prod_kernelPfS__param_0];
	ld.param.u64 	%rd2, [_Z18tensor_prod_kernelPfS__param_1];
	mov.u32 	%r3, %tid.y;
	mov.u32 	%r4, %ctaid.y;
	mov.u32 	%r5, %ntid.y;
	mad.lo.s32 	%r1, %r4, %r5, %r3;
	mov.u32 	%r6, %tid.x;
	mov.u32 	%r7, %ctaid.x;
	mov.u32 	%r8, %ntid.x;
	mad.lo.s32 	%r2, %r7, %r8, %r6;
	setp.gt.u32 	%p1, %r1, 7;
	setp.gt.s32 	%p2, %r2, 7;
	or.pred  	%p3, %p1, %p2;
	@%p3 bra 	$L__BB0_2;
	cvta.to.global.u64 	%rd3, %rd1;
	shl.b32 	%r9, %r1, 3;
	add.s32 	%r10, %r9, %r2;
	mul.wide.s32 	%rd4, %r10, 4;
	add.s64 	%rd5, %rd3, %rd4;
	ld.global.f32 	%f1, [%rd5];
	mul.wide.u32 	%rd6, %r1, 32;
	mov.u64 	%rd7, self;
	add.s64 	%rd8, %rd7, %rd6;
	mul.wide.s32 	%rd9, %r2, 4;
	add.s64 	%rd10, %rd8, %rd9;
	st.global.f32 	[%rd10], %f1;
	lg2.approx.f32 	%f2, %f1;
	mul.f32 	%f3, %f2, 0f3F317218;
	mov.u64 	%rd11, log_self;
	add.s64 	%rd12, %rd11, %rd6;
	add.s64 	%rd13, %rd12, %rd9;
	st.global.f32 	[%rd13], %f3;
$L__BB0_2:
	setp.gt.u32 	%p4, %r1, 7;
	setp.ne.s32 	%p5, %r2, 0;
	or.pred  	%p6, %p5, %p4;
	@%p6 bra 	$L__BB0_4;
	mul.wide.u32 	%rd14, %r1, 32;
	mov.u64 	%rd15, log_self;
	add.s64 	%rd16, %rd15, %rd14;
	ld.global.f32 	%f4, [%rd16];
	add.f32 	%f5, %f4, 0f00000000;
	ld.global.f32 	%f6, [%rd16+4];
	add.f32 	%f7, %f5, %f6;
	ld.global.f32 	%f8, [%rd16+8];
	add.f32 	%f9, %f7, %f8;
	ld.global.f32 	%f10, [%rd16+12];
	add.f32 	%f11, %f9, %f10;
	ld.global.f32 	%f12, [%rd16+16];
	add.f32 	%f13, %f11, %f12;
	ld.global.f32 	%f14, [%rd16+20];
	add.f32 	%f15, %f13, %f14;
	ld.global.f32 	%f16, [%rd16+24];
	add.f32 	%f17, %f15, %f16;
	ld.global.f32 	%f18, [%rd16+28];
	add.f32 	%f19, %f17, %f18;
	mul.wide.u32 	%rd17, %r1, 4;
	mov.u64 	%rd18, row_sum;
	add.s64 	%rd19, %rd18, %rd17;
	st.global.f32 	[%rd19], %f19;
$L__BB0_4:
	setp.ne.s32 	%p7, %r1, 0;
	setp.gt.s32 	%p8, %r2, 0;
	or.pred  	%p9, %p7, %p8;
	@%p9 bra 	$L__BB0_6;
	mul.wide.s32 	%rd20, %r2, 4;
	mov.u64 	%rd21, total;
	add.s64 	%rd22, %rd21, %rd20;
	ld.global.f32 	%f20, [%rd22];
	mul.f32 	%f21, %f20, 0f3FB8AA3B;
	ex2.approx.f32 	%f22, %f21;
	mov.u64 	%rd23, result;
	add.s64 	%rd24, %rd23, %rd20;
	st.global.f32 	[%rd24], %f22;
	cvta.to.global.u64 	%rd25, %rd2;
	add.s64 	%rd26, %rd25, %rd20;
	st.global.f32 	[%rd26], %f22;
$L__BB0_6:
	ret;

}


// ===== COMPILED SASS (sm_100) =====

	.target	sm_100

	.elftype	@"ET_EXEC"


//--------------------- .note.nv.tkinfo           --------------------------
	.section	.note.nv.tkinfo,"",@"SHT_NOTE"
	.sectionflags	@"SHF_NOTE_NV_TKINFO"
	.tkinfo
        /*0018*/ 	.word	0x00000002
        /*0030*/ 	.string	""
        /*0030*/ 	.string	"ptxas"
        /*0030*/ 	.string	"Cuda compilation tools, release 13.0, V13.0.88"
        /*0030*/ 	.string	"Build cuda_13.0.r13.0/compiler.36424714_0"
        /*0030*/ 	.string	"-arch sm_100 -m 64 "



//--------------------- .note.nv.cuinfo           --------------------------
	.section	.note.nv.cuinfo,"",@"SHT_NOTE"
	.sectionflags	@"SHF_NOTE_NV_CUINFO"
        /*0018*/ 	.short	0x0002
        /*001a*/ 	.short	0x0064
        /*001c*/ 	.short	0x0082
	.zero		2


//--------------------- .nv.info                  --------------------------
	.section	.nv.info,"",@"SHT_CUDA_INFO"
	.align	4


	//----- nvinfo : EIATTR_REGCOUNT
	.align		4
        /*0000*/ 	.byte	0x04, 0x2f
        /*0002*/ 	.short	(.L_6 - .L_5)
	.align		4
.L_5:
        /*0004*/ 	.word	index@(_Z18tensor_prod_kernelPfS_)
        /*0008*/ 	.word	0x00000018


	//----- nvinfo : EIATTR_FRAME_SIZE
	.align		4
.L_6:
        /*000c*/ 	.byte	0x04, 0x11
        /*000e*/ 	.short	(.L_8 - .L_7)
	.align		4
.L_7:
        /*0010*/ 	.word	index@(_Z18tensor_prod_kernelPfS_)
        /*0014*/ 	.word	0x00000000


	//----- nvinfo : EIATTR_MIN_STACK_SIZE
	.align		4
.L_8:
        /*0018*/ 	.byte	0x04, 0x12
        /*001a*/ 	.short	(.L_10 - .L_9)
	.align		4
.L_9:
        /*001c*/ 	.word	index@(_Z18tensor_prod_kernelPfS_)
        /*0020*/ 	.word	0x00000000
.L_10:


//--------------------- .nv.compat                --------------------------
	.section	.nv.compat,"",@"SHT_CUDA_COMPAT_INFO"
	.align	4
        /*0000*/ 	.byte	0x02, 0x09, 0x00, 0x00, 0x02, 0x02, 0x01, 0x00, 0x02, 0x05, 0x05, 0x00, 0x03, 0x07, 0x01, 0x01
        /*0010*/ 	.byte	0x02, 0x03, 0x00, 0x00, 0x02, 0x06, 0x01, 0x00, 0x04, 0x0b, 0x08, 0x00, 0x01, 0x00, 0x00, 0x00
        /*0020*/ 	.byte	0x00, 0x00, 0x00, 0x00


//--------------------- .nv.info._Z18tensor_prod_kernelPfS_ --------------------------
	.section	.nv.info._Z18tensor_prod_kernelPfS_,"",@"SHT_CUDA_INFO"
	.sectionflags	@""
	.align	4


	//----- nvinfo : EIATTR_CUDA_API_VERSION
	.align		4
        /*0000*/ 	.byte	0x04, 0x37
        /*0002*/ 	.short	(.L_12 - .L_11)
.L_11:
        /*0004*/ 	.word	0x00000082


	//----- nvinfo : EIATTR_KPARAM_INFO
	.align		4
.L_12:
        /*0008*/ 	.byte	0x04, 0x17
        /*000a*/ 	.short	(.L_14 - .L_13)
.L_13:
        /*000c*/ 	.word	0x00000000
        /*0010*/ 	.short	0x0001
        /*0012*/ 	.short	0x0008
        /*0014*/ 	.byte	0x00, 0xf5, 0x21, 0x00


	//----- nvinfo : EIATTR_KPARAM_INFO
	.align		4
.L_14:
        /*0018*/ 	.byte	0x04, 0x17
        /*001a*/ 	.short	(.L_16 - .L_15)
.L_15:
        /*001c*/ 	.word	0x00000000
        /*0020*/ 	.short	0x0000
        /*0022*/ 	.short	0x0000
        /*0024*/ 	.byte	0x00, 0xf5, 0x21, 0x00


	//----- nvinfo : EIATTR_SPARSE_MMA_MASK
	.align		4
.L_16:
        /*0028*/ 	.byte	0x03, 0x50
        /*002a*/ 	.short	0x0000


	//----- nvinfo : EIATTR_MAXREG_COUNT
	.align		4
        /*002c*/ 	.byte	0x03, 0x1b
        /*002e*/ 	.short	0x00ff


	//----- nvinfo : EIATTR_MERCURY_ISA_VERSION
	.align		4
        /*0030*/ 	.byte	0x03, 0x5f
        /*0032*/ 	.short	0x0101


	//----- nvinfo : EIATTR_VRC_CTA_INIT_COUNT
	.align		4
        /*0034*/ 	.byte	0x02, 0x4a
	.zero		1
	.zero		1


	//----- nvinfo : EIATTR_EXIT_INSTR_OFFSETS
	.align		4
        /*0038*/ 	.byte	0x04, 0x1c
        /*003a*/ 	.short	(.L_18 - .L_17)


	//   ....[0]....
.L_17:
        /*003c*/ 	.word	0x000003c0


	//   ....[1]....
        /*0040*/ 	.word	0x000004b0


	//----- nvinfo : EIATTR_CRS_STACK_SIZE
	.align		4
.L_18:
        /*0044*/ 	.byte	0x04, 0x1e
        /*0046*/ 	.short	(.L_20 - .L_19)
.L_19:
        /*0048*/ 	.word	0x00000000


	//----- nvinfo : EIATTR_CBANK_PARAM_SIZE
	.align		4
.L_20:
        /*004c*/ 	.byte	0x03, 0x19
        /*004e*/ 	.short	0x0010


	//----- nvinfo : EIATTR_PARAM_CBANK
	.align		4
        /*0050*/ 	.byte	0x04, 0x0a
        /*0052*/ 	.short	(.L_22 - .L_21)
	.align		4
.L_21:
        /*0054*/ 	.word	index@(.nv.constant0._Z18tensor_prod_kernelPfS_)
        /*0058*/ 	.short	0x0380
        /*005a*/ 	.short	0x0010


	//----- nvinfo : EIATTR_SW_WAR
	.align		4
.L_22:
        /*005c*/ 	.byte	0x04, 0x36
        /*005e*/ 	.short	(.L_24 - .L_23)
.L_23:
        /*0060*/ 	.word	0x00000008
.L_24:


//--------------------- .nv.callgraph             --------------------------
	.section	.nv.callgraph,"",@"SHT_CUDA_CALLGRAPH"
	.align	4
	.sectionentsize	8
	.align		4
        /*0000*/ 	.word	0x00000000
	.align		4
        /*0004*/ 	.word	0xffffffff
	.align		4
        /*0008*/ 	.word	0x00000000
	.align		4
        /*000c*/ 	.word	0xfffffffe
	.align		4
        /*0010*/ 	.word	0x00000000
	.align		4
        /*0014*/ 	.word	0xfffffffd
	.align		4
        /*0018*/ 	.word	0x00000000
	.align		4
        /*001c*/ 	.word	0xfffffffc


//--------------------- .nv.constant4             --------------------------
	.section	.nv.constant4,"a",@progbits
	.align	8
	.align		8
.nv.constant4:
        /*0000*/ 	.dword	self
	.align		8
        /*0008*/ 	.dword	log_self
	.align		8
        /*0010*/ 	.dword	row_sum
	.align		8
        /*0018*/ 	.dword	total
	.align		8
        /*0020*/ 	.dword	result


//--------------------- .text._Z18tensor_prod_kernelPfS_ --------------------------
	.section	.text._Z18tensor_prod_kernelPfS_,"ax",@progbits
	.align	128
        .global         _Z18tensor_prod_kernelPfS_
        .type           _Z18tensor_prod_kernelPfS_,@function
        .size           _Z18tensor_prod_kernelPfS_,(.L_x_5 - _Z18tensor_prod_kernelPfS_)
        .other          _Z18tensor_prod_kernelPfS_,@"STO_CUDA_ENTRY STV_DEFAULT"
_Z18tensor_prod_kernelPfS_:
.text._Z18tensor_prod_kernelPfS_:
[----:B------:R-:W-:Y:S01]  /*0000*/  LDC R1, c[0x0][0x37c] ;  /* 0x0000df00ff017b82 */ /* 0x000fe20000000800 */
[----:B------:R-:W0:Y:S07]  /*0010*/  S2R R3, SR_TID.Y ;  /* 0x0000000000037919 */ /* 0x000e2e0000002200 */
[----:B------:R-:W0:Y:S01]  /*0020*/  S2UR UR4, SR_CTAID.Y ;  /* 0x00000000000479c3 */ /* 0x000e220000002600 */
[----:B------:R-:W-:Y:S01]  /*0030*/  BSSY.RECONVERGENT B0, `(.L_x_0) ;  /* 0x0000020000007945 */ /* 0x000fe20003800200 */
[----:B------:R-:W1:Y:S06]  /*0040*/  S2R R2, SR_TID.X ;  /* 0x0000000000027919 */ /* 0x000e6c0000002100 */
[----:B------:R-:W0:Y:S08]  /*0050*/  LDC R0, c[0x0][0x364] ;  /* 0x0000d900ff007b82 */ /* 0x000e300000000800 */
[----:B------:R-:W1:Y:S08]  /*0060*/  S2UR UR5, SR_CTAID.X ;  /* 0x00000000000579c3 */ /* 0x000e700000002500 */
[----:B------:R-:W1:Y:S01]  /*0070*/  LDC R5, c[0x0][0x360] ;  /* 0x0000d800ff057b82 */ /* 0x000e620000000800 */
[----:B0-----:R-:W-:-:S05]  /*0080*/  IMAD R3, R0, UR4, R3 ;  /* 0x0000000400037c24 */ /* 0x001fca000f8e0203 */
[----:B------:R-:W-:Y:S01]  /*0090*/  ISETP.GT.U32.AND P0, PT, R3, 0x7, PT ;  /* 0x000000070300780c */ /* 0x000fe20003f04070 */
[----:B-1----:R-:W-:Y:S01]  /*00a0*/  IMAD R0, R5, UR5, R2 ;  /* 0x0000000505007c24 */ /* 0x002fe2000f8e0202 */
[----:B------:R-:W0:Y:S04]  /*00b0*/  LDCU.64 UR4, c[0x0][0x358] ;  /* 0x00006b00ff0477ac */ /* 0x000e280008000a00 */
[C---:B------:R-:W-:Y:S02]  /*00c0*/  ISETP.GT.AND P2, PT, R0.reuse, 0x7, PT ;  /* 0x000000070000780c */ /* 0x040fe40003f44270 */
[----:B------:R-:W-:Y:S02]  /*00d0*/  ISETP.GT.AND P1, PT, R0, RZ, PT ;  /* 0x000000ff0000720c */ /* 0x000fe40003f24270 */
[----:B------:R-:W-:-:S02]  /*00e0*/  ISETP.GT.U32.OR P2, PT, R3, 0x7, P2 ;  /* 0x000000070300780c */ /* 0x000fc40001744470 */
[----:B------:R-:W-:Y:S02]  /*00f0*/  ISETP.NE.OR P0, PT, R0, RZ, P0 ;  /* 0x000000ff0000720c */ /* 0x000fe40000705670 */
[----:B------:R-:W-:-:S09]  /*0100*/  ISETP.NE.OR P1, PT, R3, RZ, P1 ;  /* 0x000000ff0300720c */ /* 0x000fd20000f25670 */
[----:B0-----:R-:W-:Y:S05]  /*0110*/  @P2 BRA `(.L_x_1) ;  /* 0x0000000000442947 */ /* 0x001fea0003800000 */
[----:B------:R-:W0:Y:S01]  /*0120*/  LDC.64 R4, c[0x0][0x380] ;  /* 0x0000e000ff047b82 */ /* 0x000e220000000a00 */
[----:B------:R-:W-:-:S07]  /*0130*/  LEA R7, R3, R0, 0x3 ;  /* 0x0000000003077211 */ /* 0x000fce00078e18ff */
[----:B------:R-:W1:Y:S01]  /*0140*/  LDC.64 R8, c[0x4][0x8] ;  /* 0x01000200ff087b82 */ /* 0x000e620000000a00 */
[----:B0-----:R-:W-:-:S07]  /*0150*/  IMAD.WIDE R4, R7, 0x4, R4 ;  /* 0x0000000407047825 */ /* 0x001fce00078e0204 */
[----:B------:R-:W0:Y:S01]  /*0160*/  LDC.64 R6, c[0x4][RZ] ;  /* 0x01000000ff067b82 */ /* 0x000e220000000a00 */
[----:B------:R-:W2:Y:S01]  /*0170*/  LDG.E R11, desc[UR4][R4.64] ;  /* 0x00000004040b7981 */ /* 0x000ea2000c1e1900 */
[----:B-1----:R-:W-:-:S04]  /*0180*/  IMAD.WIDE.U32 R8, R3, 0x20, R8 ;  /* 0x0000002003087825 */ /* 0x002fc800078e0008 */
[----:B------:R-:W-:-:S04]  /*0190*/  IMAD.WIDE R8, R0, 0x4, R8 ;  /* 0x0000000400087825 */ /* 0x000fc800078e0208 */
[----:B0-----:R-:W-:-:S04]  /*01a0*/  IMAD.WIDE.U32 R6, R3, 0x20, R6 ;  /* 0x0000002003067825 */ /* 0x001fc800078e0006 */
[----:B------:R-:W-:Y:S01]  /*01b0*/  IMAD.WIDE R6, R0, 0x4, R6 ;  /* 0x0000000400067825 */ /* 0x000fe200078e0206 */
[----:B--2---:R-:W-:-:S04]  /*01c0*/  FSETP.GEU.AND P2, PT, |R11|, 1.175494350822287508e-38, PT ;  /* 0x008000000b00780b */ /* 0x004fc80003f4e200 */
[----:B------:R0:W-:Y:S09]  /*01d0*/  STG.E desc[UR4][R6.64], R11 ;  /* 0x0000000b06007986 */ /* 0x0001f2000c101904 */
[----:B0-----:R-:W-:-:S04]  /*01e0*/  @!P2 FMUL R11, R11, 16777216 ;  /* 0x4b8000000b0ba820 */ /* 0x001fc80000400000 */
[----:B------:R-:W0:Y:S02]  /*01f0*/  MUFU.LG2 R2, R11 ;  /* 0x0000000b00027308 */ /* 0x000e240000000c00 */
[----:B0-----:R-:W-:-:S04]  /*0200*/  @!P2 FADD R2, R2, -24 ;  /* 0xc1c000000202a421 */ /* 0x001fc80000000000 */
[----:B------:R-:W-:-:S05]  /*0210*/  FMUL R5, R2, 0.69314718246459960938 ;  /* 0x3f31721802057820 */ /* 0x000fca0000400000 */
[----:B------:R0:W-:Y:S02]  /*0220*/  STG.E desc[UR4][R8.64], R5 ;  /* 0x0000000508007986 */ /* 0x0001e4000c101904 */
.L_x_1:
[----:B------:R-:W-:Y:S05]  /*0230*/  BSYNC.RECONVERGENT B0 ;  /* 0x0000000000007941 */ /* 0x000fea0003800200 */
.L_x_0:
[----:B------:R-:W-:Y:S04]  /*0240*/  BSSY.RECONVERGENT B0, `(.L_x_2) ;  /* 0x0000017000007945 */ /* 0x000fe80003800200 */
[----:B------:R-:W-:Y:S05]  /*0250*/  @P0 BRA `(.L_x_3) ;  /* 0x0000000000540947 */ /* 0x000fea0003800000 */
[----:B0-----:R-:W0:Y:S02]  /*0260*/  LDC.64 R4, c[0x4][0x8] ;  /* 0x01000200ff047b82 */ /* 0x001e240000000a00 */
[----:B0-----:R-:W-:-:S06]  /*0270*/  IMAD.WIDE.U32 R6, R3, 0x20, R4 ;  /* 0x0000002003067825 */ /* 0x001fcc00078e0004 */
[----:B------:R-:W0:Y:S01]  /*0280*/  LDC.64 R4, c[0x4][0x10] ;  /* 0x01000400ff047b82 */ /* 0x000e220000000a00 */
[----:B------:R-:W2:Y:S04]  /*0290*/  LDG.E R2, desc[UR4][R6.64] ;  /* 0x0000000406027981 */ /* 0x000ea8000c1e1900 */
[----:B------:R-:W3:Y:S04]  /*02a0*/  LDG.E R9, desc[UR4][R6.64+0x4] ;  /* 0x0000040406097981 */ /* 0x000ee8000c1e1900 */
[----:B------:R-:W4:Y:S04]  /*02b0*/  LDG.E R11, desc[UR4][R6.64+0x8] ;  /* 0x00000804060b7981 */ /* 0x000f28000c1e1900 */
[----:B------:R-:W5:Y:S04]  /*02c0*/  LDG.E R13, desc[UR4][R6.64+0xc] ;  /* 0x00000c04060d7981 */ /* 0x000f68000c1e1900 */
[----:B------:R-:W5:Y:S04]  /*02d0*/  LDG.E R15, desc[UR4][R6.64+0x10] ;  /* 0x00001004060f7981 */ /* 0x000f68000c1e1900 */
[----:B------:R-:W5:Y:S04]  /*02e0*/  LDG.E R17, desc[UR4][R6.64+0x14] ;  /* 0x0000140406117981 */ /* 0x000f68000c1e1900 */
[----:B------:R-:W5:Y:S04]  /*02f0*/  LDG.E R19, desc[UR4][R6.64+0x18] ;  /* 0x0000180406137981 */ /* 0x000f68000c1e1900 */
[----:B------:R-:W5:Y:S01]  /*0300*/  LDG.E R21, desc[UR4][R6.64+0x1c] ;  /* 0x00001c0406157981 */ /* 0x000f62000c1e1900 */
[----:B0-----:R-:W-:-:S04]  /*0310*/  IMAD.WIDE.U32 R4, R3, 0x4, R4 ;  /* 0x0000000403047825 */ /* 0x001fc800078e0004 */
[----:B--2---:R-:W-:-:S04]  /*0320*/  FADD R2, RZ, R2 ;  /* 0x00000002ff027221 */ /* 0x004fc80000000000 */
[----:B---3--:R-:W-:-:S04]  /*0330*/  FADD R2, R2, R9 ;  /* 0x0000000902027221 */ /* 0x008fc80000000000 */
[----:B----4-:R-:W-:-:S04]  /*0340*/  FADD R2, R2, R11 ;  /* 0x0000000b02027221 */ /* 0x010fc80000000000 */
[----:B-----5:R-:W-:-:S04]  /*0350*/  FADD R2, R2, R13 ;  /* 0x0000000d02027221 */ /* 0x020fc80000000000 */
[----:B------:R-:W-:-:S04]  /*0360*/  FADD R2, R2, R15 ;  /* 0x0000000f02027221 */ /* 0x000fc80000000000 */
[----:B------:R-:W-:-:S04]  /*0370*/  FADD R2, R2, R17 ;  /* 0x0000001102027221 */ /* 0x000fc80000000000 */
[----:B------:R-:W-:-:S04]  /*0380*/  FADD R2, R2, R19 ;  /* 0x0000001302027221 */ /* 0x000fc80000000000 */
[----:B------:R-:W-:-:S05]  /*0390*/  FADD R21, R2, R21 ;  /* 0x0000001502157221 */ /* 0x000fca0000000000 */
[----:B------:R1:W-:Y:S02]  /*03a0*/  STG.E desc[UR4][R4.64], R21 ;  /* 0x0000001504007986 */ /* 0x0003e4000c101904 */
.L_x_3:
[----:B------:R-:W-:Y:S05]  /*03b0*/  BSYNC.RECONVERGENT B0 ;  /* 0x0000000000007941 */ /* 0x000fea0003800200 */
.L_x_2:
[----:B------:R-:W-:Y:S05]  /*03c0*/  @P1 EXIT ;  /* 0x000000000000194d */ /* 0x000fea0003800000 */
[----:B------:R-:W2:Y:S08]  /*03d0*/  LDC.64 R2, c[0x4][0x18] ;  /* 0x01000600ff027b82 */ /* 0x000eb00000000a00 */
[----:B01----:R-:W0:Y:S08]  /*03e0*/  LDC.64 R4, c[0x4][0x20] ;  /* 0x01000800ff047b82 */ /* 0x003e300000000a00 */
[----:B------:R-:W1:Y:S01]  /*03f0*/  LDC.64 R6, c[0x0][0x388] ;  /* 0x0000e200ff067b82 */ /* 0x000e620000000a00 */
[----:B--2---:R-:W-:-:S06]  /*0400*/  IMAD.WIDE R2, R0, 0x4, R2 ;  /* 0x0000000400027825 */ /* 0x004fcc00078e0202 */
[----:B------:R-:W2:Y:S01]  /*0410*/  LDG.E R2, desc[UR4][R2.64] ;  /* 0x0000000402027981 */ /* 0x000ea2000c1e1900 */
[----:B0-----:R-:W-:-:S04]  /*0420*/  IMAD.WIDE R4, R0, 0x4, R4 ;  /* 0x0000000400047825 */ /* 0x001fc800078e0204 */
[----:B-1----:R-:W-:-:S04]  /*0430*/  IMAD.WIDE R6, R0, 0x4, R6 ;  /* 0x0000000400067825 */ /* 0x002fc800078e0206 */
[----:B--2---:R-:W-:-:S05]  /*0440*/  FMUL R8, R2, 1.4426950216293334961 ;  /* 0x3fb8aa3b02087820 */ /* 0x004fca0000400000 */
[----:B------:R-:W-:-:S13]  /*0450*/  FSETP.GEU.AND P0, PT, R8, -126, PT ;  /* 0xc2fc00000800780b */ /* 0x000fda0003f0e000 */
[----:B------:R-:W-:-:S04]  /*0460*/  @!P0 FMUL R8, R8, 0.5 ;  /* 0x3f00000008088820 */ /* 0x000fc80000400000 */
[----:B------:R-:W0:Y:S02]  /*0470*/  MUFU.EX2 R9, R8 ;  /* 0x0000000800097308 */ /* 0x000e240000000800 */
[----:B0-----:R-:W-:-:S05]  /*0480*/  @!P0 FMUL R9, R9, R9 ;  /* 0x0000000909098220 */ /* 0x001fca0000400000 */
[----:B------:R-:W-:Y:S04]  /*0490*/  STG.E desc[UR4][R4.64], R9 ;  /* 0x0000000904007986 */ /* 0x000fe8000c101904 */
[----:B------:R-:W-:Y:S01]  /*04a0*/  STG.E desc[UR4][R6.64], R9 ;  /* 0x0000000906007986 */ /* 0x000fe2000c101904 */
[----:B------:R-:W-:Y:S05]  /*04b0*/  EXIT ;  /* 0x000000000000794d */ /* 0x000fea0003800000 */
.L_x_4:
[----:B------:R-:W-:-:S00]  /*04c0*/  BRA `(.L_x_4) ;  /* 0xfffffffc00fc7947 */ /* 0x000fc0000383ffff */
[----:B------:R-:W-:-:S00]  /*04d0*/  NOP ;  /* 0x0000000000007918 */ /* 0x000fc00000000000 */
        /* <DEDUP_REMOVED lines=10> */
.L_x_5:


//--------------------- .nv.shared.reserved.0     --------------------------
	.section	.nv.shared.reserved.0,"aw",@nobits
	.weak		__nv_reservedSMEM_offset_0_alias
	.size		__nv_reservedSMEM_offset_0_alias, 0, 64
	.other		__nv_reservedSMEM_offset_0_alias,@"STO_CUDA_RESERVED_SHARED STV_DEFAULT"
__nv_reservedSMEM_offset_0_alias:
	.zero		0
	.zero		64


//--------------------- .nv.global                --------------------------
	.section	.nv.global,"aw",@nobits
	.align	4
.nv.global:
	.type		result,@object
	.size		result,(total - result)
result:
	.zero		4
	.type		total,@object
	.size		total,(row_sum - total)
total:
	.zero		4
	.type		row_sum,@object
	.size		row_sum,(self - row_sum)
row_sum:
	.zero		32
	.type		self,@object
	.size		self,(log_self - self)
self:
	.zero		256
	.type		log_self,@object
	.size		log_self,(.L_1 - log_self)
log_self:
	.zero		256
.L_1:


//--------------------- .nv.constant0._Z18tensor_prod_kernelPfS_ --------------------------
	.section	.nv.constant0._Z18tensor_prod_kernelPfS_,"a",@progbits
	.sectionflags	@""
	.align	4
.nv.constant0._Z18tensor_prod_kernelPfS_:
	.zero		912


//--------------------- SYMBOLS --------------------------

	.type		.nv.reservedSmem.offset0,@object
	.size		.nv.reservedSmem.offset0,0x4
